//
// Generated by NVIDIA NVVM Compiler
//
// Compiler Build ID: CL-36424714
// Cuda compilation tools, release 13.0, V13.0.88
// Based on NVVM 20.0.0
//

.version 9.0
.target sm_100
.address_size 64

	// .globl	_Z15naiveGemmKernelPPKfS1_PPfiii
// _ZZ19optimizedGemmKernelPPKfS1_PPfiiiE5tileA has been demoted
// _ZZ19optimizedGemmKernelPPKfS1_PPfiiiE5tileB has been demoted

.visible .entry _Z15naiveGemmKernelPPKfS1_PPfiii(
	.param .u64 .ptr .align 1 _Z15naiveGemmKernelPPKfS1_PPfiii_param_0,
	.param .u64 .ptr .align 1 _Z15naiveGemmKernelPPKfS1_PPfiii_param_1,
	.param .u64 .ptr .align 1 _Z15naiveGemmKernelPPKfS1_PPfiii_param_2,
	.param .u32 _Z15naiveGemmKernelPPKfS1_PPfiii_param_3,
	.param .u32 _Z15naiveGemmKernelPPKfS1_PPfiii_param_4,
	.param .u32 _Z15naiveGemmKernelPPKfS1_PPfiii_param_5
)
{
	.reg .pred 	%p<13>;
	.reg .b32 	%r<42>;
	.reg .b32 	%f<68>;
	.reg .b64 	%rd<64>;

	ld.param.u64 	%rd6, [_Z15naiveGemmKernelPPKfS1_PPfiii_param_0];
	ld.param.u64 	%rd7, [_Z15naiveGemmKernelPPKfS1_PPfiii_param_1];
	ld.param.u64 	%rd8, [_Z15naiveGemmKernelPPKfS1_PPfiii_param_2];
	ld.param.u32 	%r21, [_Z15naiveGemmKernelPPKfS1_PPfiii_param_3];
	ld.param.u32 	%r19, [_Z15naiveGemmKernelPPKfS1_PPfiii_param_4];
	ld.param.u32 	%r20, [_Z15naiveGemmKernelPPKfS1_PPfiii_param_5];
	mov.u32 	%r1, %ctaid.z;
	mov.u32 	%r22, %ctaid.y;
	mov.u32 	%r23, %ntid.y;
	mov.u32 	%r24, %tid.y;
	mad.lo.s32 	%r2, %r22, %r23, %r24;
	mov.u32 	%r25, %ctaid.x;
	mov.u32 	%r26, %ntid.x;
	mov.u32 	%r27, %tid.x;
	mad.lo.s32 	%r3, %r25, %r26, %r27;
	setp.ge.s32 	%p1, %r2, %r21;
	setp.ge.s32 	%p2, %r3, %r19;
	or.pred  	%p3, %p1, %p2;
	@%p3 bra 	$L__BB0_14;
	setp.lt.s32 	%p4, %r20, 1;
	mov.f32 	%f67, 0f00000000;
	@%p4 bra 	$L__BB0_13;
	cvta.to.global.u64 	%rd9, %rd6;
	mul.wide.u32 	%rd10, %r1, 8;
	add.s64 	%rd11, %rd9, %rd10;
	ld.global.u64 	%rd12, [%rd11];
	cvta.to.global.u64 	%rd1, %rd12;
	mul.lo.s32 	%r4, %r20, %r2;
	cvta.to.global.u64 	%rd13, %rd7;
	add.s64 	%rd14, %rd13, %rd10;
	ld.global.u64 	%rd15, [%rd14];
	cvta.to.global.u64 	%rd2, %rd15;
	and.b32  	%r5, %r20, 7;
	setp.lt.u32 	%p5, %r20, 8;
	mov.f32 	%f67, 0f00000000;
	mov.b32 	%r40, 0;
	@%p5 bra 	$L__BB0_5;
	and.b32  	%r40, %r20, 2147483640;
	neg.s32 	%r38, %r40;
	shl.b32 	%r8, %r19, 3;
	mul.wide.u32 	%rd16, %r4, 4;
	add.s64 	%rd17, %rd16, %rd1;
	add.s64 	%rd63, %rd17, 16;
	mov.f32 	%f67, 0f00000000;
	mul.wide.s32 	%rd20, %r19, 4;
	mov.u32 	%r37, %r3;
$L__BB0_4:
	.pragma "nounroll";
	ld.global.f32 	%f17, [%rd63+-16];
	mul.wide.s32 	%rd18, %r37, 4;
	add.s64 	%rd19, %rd2, %rd18;
	ld.global.f32 	%f18, [%rd19];
	fma.rn.f32 	%f19, %f17, %f18, %f67;
	ld.global.f32 	%f20, [%rd63+-12];
	add.s64 	%rd21, %rd19, %rd20;
	ld.global.f32 	%f21, [%rd21];
	fma.rn.f32 	%f22, %f20, %f21, %f19;
	ld.global.f32 	%f23, [%rd63+-8];
	add.s64 	%rd22, %rd21, %rd20;
	ld.global.f32 	%f24, [%rd22];
	fma.rn.f32 	%f25, %f23, %f24, %f22;
	ld.global.f32 	%f26, [%rd63+-4];
	add.s64 	%rd23, %rd22, %rd20;
	ld.global.f32 	%f27, [%rd23];
	fma.rn.f32 	%f28, %f26, %f27, %f25;
	ld.global.f32 	%f29, [%rd63];
	add.s64 	%rd24, %rd23, %rd20;
	ld.global.f32 	%f30, [%rd24];
	fma.rn.f32 	%f31, %f29, %f30, %f28;
	ld.global.f32 	%f32, [%rd63+4];
	add.s64 	%rd25, %rd24, %rd20;
	ld.global.f32 	%f33, [%rd25];
	fma.rn.f32 	%f34, %f32, %f33, %f31;
	ld.global.f32 	%f35, [%rd63+8];
	add.s64 	%rd26, %rd25, %rd20;
	ld.global.f32 	%f36, [%rd26];
	fma.rn.f32 	%f37, %f35, %f36, %f34;
	ld.global.f32 	%f38, [%rd63+12];
	add.s64 	%rd27, %rd26, %rd20;
	ld.global.f32 	%f39, [%rd27];
	fma.rn.f32 	%f67, %f38, %f39, %f37;
	add.s32 	%r38, %r38, 8;
	add.s32 	%r37, %r37, %r8;
	add.s64 	%rd63, %rd63, 32;
	setp.ne.s32 	%p6, %r38, 0;
	@%p6 bra 	$L__BB0_4;
$L__BB0_5:
	setp.eq.s32 	%p7, %r5, 0;
	@%p7 bra 	$L__BB0_13;
	and.b32  	%r14, %r20, 3;
	setp.lt.u32 	%p8, %r5, 4;
	@%p8 bra 	$L__BB0_8;
	add.s32 	%r29, %r40, %r4;
	mul.wide.u32 	%rd28, %r29, 4;
	add.s64 	%rd29, %rd1, %rd28;
	ld.global.f32 	%f41, [%rd29];
	mad.lo.s32 	%r30, %r40, %r19, %r3;
	mul.wide.s32 	%rd30, %r30, 4;
	add.s64 	%rd31, %rd2, %rd30;
	ld.global.f32 	%f42, [%rd31];
	fma.rn.f32 	%f43, %f41, %f42, %f67;
	cvt.u64.u32 	%rd32, %r4;
	cvt.u64.u32 	%rd33, %r40;
	add.s64 	%rd34, %rd33, %rd32;
	shl.b64 	%rd35, %rd34, 2;
	add.s64 	%rd36, %rd1, %rd35;
	ld.global.f32 	%f44, [%rd36+4];
	mul.wide.s32 	%rd37, %r19, 4;
	add.s64 	%rd38, %rd31, %rd37;
	ld.global.f32 	%f45, [%rd38];
	fma.rn.f32 	%f46, %f44, %f45, %f43;
	ld.global.f32 	%f47, [%rd36+8];
	add.s64 	%rd39, %rd38, %rd37;
	ld.global.f32 	%f48, [%rd39];
	fma.rn.f32 	%f49, %f47, %f48, %f46;
	ld.global.f32 	%f50, [%rd36+12];
	add.s64 	%rd40, %rd39, %rd37;
	ld.global.f32 	%f51, [%rd40];
	fma.rn.f32 	%f67, %f50, %f51, %f49;
	add.s32 	%r40, %r40, 4;
$L__BB0_8:
	setp.eq.s32 	%p9, %r14, 0;
	@%p9 bra 	$L__BB0_13;
	setp.eq.s32 	%p10, %r14, 1;
	@%p10 bra 	$L__BB0_11;
	add.s32 	%r31, %r40, %r4;
	mul.wide.u32 	%rd41, %r31, 4;
	add.s64 	%rd42, %rd1, %rd41;
	ld.global.f32 	%f53, [%rd42];
	mad.lo.s32 	%r32, %r40, %r19, %r3;
	mul.wide.s32 	%rd43, %r32, 4;
	add.s64 	%rd44, %rd2, %rd43;
	ld.global.f32 	%f54, [%rd44];
	fma.rn.f32 	%f55, %f53, %f54, %f67;
	cvt.u64.u32 	%rd45, %r4;
	cvt.u64.u32 	%rd46, %r40;
	add.s64 	%rd47, %rd46, %rd45;
	shl.b64 	%rd48, %rd47, 2;
	add.s64 	%rd49, %rd1, %rd48;
	ld.global.f32 	%f56, [%rd49+4];
	mul.wide.s32 	%rd50, %r19, 4;
	add.s64 	%rd51, %rd44, %rd50;
	ld.global.f32 	%f57, [%rd51];
	fma.rn.f32 	%f67, %f56, %f57, %f55;
	add.s32 	%r40, %r40, 2;
$L__BB0_11:
	and.b32  	%r33, %r20, 1;
	setp.eq.b32 	%p11, %r33, 1;
	not.pred 	%p12, %p11;
	@%p12 bra 	$L__BB0_13;
	add.s32 	%r34, %r40, %r4;
	mul.wide.u32 	%rd52, %r34, 4;
	add.s64 	%rd53, %rd1, %rd52;
	ld.global.f32 	%f58, [%rd53];
	mad.lo.s32 	%r35, %r40, %r19, %r3;
	mul.wide.s32 	%rd54, %r35, 4;
	add.s64 	%rd55, %rd2, %rd54;
	ld.global.f32 	%f59, [%rd55];
	fma.rn.f32 	%f67, %f58, %f59, %f67;
$L__BB0_13:
	cvta.to.global.u64 	%rd56, %rd8;
	mul.wide.u32 	%rd57, %r1, 8;
	add.s64 	%rd58, %rd56, %rd57;
	ld.global.u64 	%rd59, [%rd58];
	cvta.to.global.u64 	%rd60, %rd59;
	mad.lo.s32 	%r36, %r19, %r2, %r3;
	mul.wide.s32 	%rd61, %r36, 4;
	add.s64 	%rd62, %rd60, %rd61;
	st.global.f32 	[%rd62], %f67;
$L__BB0_14:
	ret;

}
	// .globl	_Z19optimizedGemmKernelPPKfS1_PPfiii
.visible .entry _Z19optimizedGemmKernelPPKfS1_PPfiii(
	.param .u64 .ptr .align 1 _Z19optimizedGemmKernelPPKfS1_PPfiii_param_0,
	.param .u64 .ptr .align 1 _Z19optimizedGemmKernelPPKfS1_PPfiii_param_1,
	.param .u64 .ptr .align 1 _Z19optimizedGemmKernelPPKfS1_PPfiii_param_2,
	.param .u32 _Z19optimizedGemmKernelPPKfS1_PPfiii_param_3,
	.param .u32 _Z19optimizedGemmKernelPPKfS1_PPfiii_param_4,
	.param .u32 _Z19optimizedGemmKernelPPKfS1_PPfiii_param_5
)
{
	.reg .pred 	%p<12>;
	.reg .b32 	%r<44>;
	.reg .b32 	%f<63>;
	.reg .b64 	%rd<24>;
	// demoted variable
	.shared .align 4 .b8 _ZZ19optimizedGemmKernelPPKfS1_PPfiiiE5tileA[1024];
	// demoted variable
	.shared .align 4 .b8 _ZZ19optimizedGemmKernelPPKfS1_PPfiiiE5tileB[1024];
	ld.param.u64 	%rd3, [_Z19optimizedGemmKernelPPKfS1_PPfiii_param_0];
	ld.param.u64 	%rd4, [_Z19optimizedGemmKernelPPKfS1_PPfiii_param_1];
	ld.param.u64 	%rd5, [_Z19optimizedGemmKernelPPKfS1_PPfiii_param_2];
	ld.param.u32 	%r25, [_Z19optimizedGemmKernelPPKfS1_PPfiii_param_3];
	ld.param.u32 	%r26, [_Z19optimizedGemmKernelPPKfS1_PPfiii_param_4];
	ld.param.u32 	%r27, [_Z19optimizedGemmKernelPPKfS1_PPfiii_param_5];
	mov.u32 	%r1, %ctaid.z;
	mov.u32 	%r28, %ctaid.y;
	shl.b32 	%r29, %r28, 4;
	mov.u32 	%r41, %tid.y;
	add.s32 	%r3, %r29, %r41;
	mov.u32 	%r30, %ctaid.x;
	shl.b32 	%r4, %r30, 4;
	mov.u32 	%r39, %tid.x;
	add.s32 	%r6, %r4, %r39;
	setp.lt.s32 	%p1, %r27, 1;
	mov.f32 	%f62, 0f00000000;
	@%p1 bra 	$L__BB1_7;
	add.s32 	%r31, %r27, 15;
	shr.u32 	%r32, %r31, 4;
	cvta.to.global.u64 	%rd6, %rd3;
	cvta.to.global.u64 	%rd7, %rd4;
	shl.b32 	%r33, %r41, 6;
	mov.u32 	%r34, _ZZ19optimizedGemmKernelPPKfS1_PPfiiiE5tileA;
	add.s32 	%r7, %r34, %r33;
	shl.b32 	%r35, %r39, 2;
	add.s32 	%r8, %r7, %r35;
	mul.wide.u32 	%rd8, %r1, 8;
	add.s64 	%rd1, %rd6, %rd8;
	mov.u32 	%r36, _ZZ19optimizedGemmKernelPPKfS1_PPfiiiE5tileB;
	add.s32 	%r10, %r36, %r35;
	add.s32 	%r9, %r10, %r33;
	add.s64 	%rd2, %rd7, %rd8;
	neg.s32 	%r43, %r32;
	mad.lo.s32 	%r37, %r41, %r26, %r39;
	add.s32 	%r42, %r37, %r4;
	shl.b32 	%r13, %r26, 4;
	mad.lo.s32 	%r40, %r27, %r3, %r39;
	mov.f32 	%f62, 0f00000000;
$L__BB1_2:
	setp.ge.s32 	%p2, %r3, %r25;
	setp.ge.s32 	%p3, %r39, %r27;
	mov.f32 	%f60, 0f00000000;
	or.pred  	%p4, %p2, %p3;
	@%p4 bra 	$L__BB1_4;
	ld.global.u64 	%rd9, [%rd1];
	cvta.to.global.u64 	%rd10, %rd9;
	mul.wide.s32 	%rd11, %r40, 4;
	add.s64 	%rd12, %rd10, %rd11;
	ld.global.f32 	%f60, [%rd12];
$L__BB1_4:
	setp.ge.s32 	%p5, %r6, %r26;
	st.shared.f32 	[%r8], %f60;
	setp.ge.s32 	%p6, %r41, %r27;
	mov.f32 	%f61, 0f00000000;
	or.pred  	%p7, %p5, %p6;
	@%p7 bra 	$L__BB1_6;
	ld.global.u64 	%rd13, [%rd2];
	cvta.to.global.u64 	%rd14, %rd13;
	mul.wide.s32 	%rd15, %r42, 4;
	add.s64 	%rd16, %rd14, %rd15;
	ld.global.f32 	%f61, [%rd16];
$L__BB1_6:
	st.shared.f32 	[%r9], %f61;
	bar.sync 	0;
	ld.shared.f32 	%f12, [%r7];
	ld.shared.f32 	%f13, [%r10];
	fma.rn.f32 	%f14, %f12, %f13, %f62;
	ld.shared.f32 	%f15, [%r7+4];
	ld.shared.f32 	%f16, [%r10+64];
	fma.rn.f32 	%f17, %f15, %f16, %f14;
	ld.shared.f32 	%f18, [%r7+8];
	ld.shared.f32 	%f19, [%r10+128];
	fma.rn.f32 	%f20, %f18, %f19, %f17;
	ld.shared.f32 	%f21, [%r7+12];
	ld.shared.f32 	%f22, [%r10+192];
	fma.rn.f32 	%f23, %f21, %f22, %f20;
	ld.shared.f32 	%f24, [%r7+16];
	ld.shared.f32 	%f25, [%r10+256];
	fma.rn.f32 	%f26, %f24, %f25, %f23;
	ld.shared.f32 	%f27, [%r7+20];
	ld.shared.f32 	%f28, [%r10+320];
	fma.rn.f32 	%f29, %f27, %f28, %f26;
	ld.shared.f32 	%f30, [%r7+24];
	ld.shared.f32 	%f31, [%r10+384];
	fma.rn.f32 	%f32, %f30, %f31, %f29;
	ld.shared.f32 	%f33, [%r7+28];
	ld.shared.f32 	%f34, [%r10+448];
	fma.rn.f32 	%f35, %f33, %f34, %f32;
	ld.shared.f32 	%f36, [%r7+32];
	ld.shared.f32 	%f37, [%r10+512];
	fma.rn.f32 	%f38, %f36, %f37, %f35;
	ld.shared.f32 	%f39, [%r7+36];
	ld.shared.f32 	%f40, [%r10+576];
	fma.rn.f32 	%f41, %f39, %f40, %f38;
	ld.shared.f32 	%f42, [%r7+40];
	ld.shared.f32 	%f43, [%r10+640];
	fma.rn.f32 	%f44, %f42, %f43, %f41;
	ld.shared.f32 	%f45, [%r7+44];
	ld.shared.f32 	%f46, [%r10+704];
	fma.rn.f32 	%f47, %f45, %f46, %f44;
	ld.shared.f32 	%f48, [%r7+48];
	ld.shared.f32 	%f49, [%r10+768];
	fma.rn.f32 	%f50, %f48, %f49, %f47;
	ld.shared.f32 	%f51, [%r7+52];
	ld.shared.f32 	%f52, [%r10+832];
	fma.rn.f32 	%f53, %f51, %f52, %f50;
	ld.shared.f32 	%f54, [%r7+56];
	ld.shared.f32 	%f55, [%r10+896];
	fma.rn.f32 	%f56, %f54, %f55, %f53;
	ld.shared.f32 	%f57, [%r7+60];
	ld.shared.f32 	%f58, [%r10+960];
	fma.rn.f32 	%f62, %f57, %f58, %f56;
	bar.sync 	0;
	add.s32 	%r43, %r43, 1;
	setp.ne.s32 	%p8, %r43, 0;
	add.s32 	%r42, %r42, %r13;
	add.s32 	%r41, %r41, 16;
	add.s32 	%r40, %r40, 16;
	add.s32 	%r39, %r39, 16;
	@%p8 bra 	$L__BB1_2;
$L__BB1_7:
	setp.ge.s32 	%p9, %r3, %r25;
	setp.ge.s32 	%p10, %r6, %r26;
	or.pred  	%p11, %p9, %p10;
	@%p11 bra 	$L__BB1_9;
	cvta.to.global.u64 	%rd17, %rd5;
	mul.wide.u32 	%rd18, %r1, 8;
	add.s64 	%rd19, %rd17, %rd18;
	ld.global.u64 	%rd20, [%rd19];
	cvta.to.global.u64 	%rd21, %rd20;
	mad.lo.s32 	%r38, %r26, %r3, %r6;
	mul.wide.s32 	%rd22, %r38, 4;
	add.s64 	%rd23, %rd21, %rd22;
	st.global.f32 	[%rd23], %f62;
$L__BB1_9:
	ret;

}


// ===== COMPILED SASS (sm_100) =====

	.target	sm_100

	.elftype	@"ET_EXEC"


//--------------------- .note.nv.tkinfo           --------------------------
	.section	.note.nv.tkinfo,"",@"SHT_NOTE"
	.sectionflags	@"SHF_NOTE_NV_TKINFO"
	.tkinfo
        /*0018*/ 	.word	0x00000002
        /*0030*/ 	.string	""
        /*0030*/ 	.string	"ptxas"
        /*0030*/ 	.string	"Cuda compilation tools, release 13.0, V13.0.88"
        /*0030*/ 	.string	"Build cuda_13.0.r13.0/compiler.36424714_0"
        /*0030*/ 	.string	"-arch sm_100 -m 64 "



//--------------------- .note.nv.cuinfo           --------------------------
	.section	.note.nv.cuinfo,"",@"SHT_NOTE"
	.sectionflags	@"SHF_NOTE_NV_CUINFO"
        /*0018*/ 	.short	0x0002
        /*001a*/ 	.short	0x0064
        /*001c*/ 	.short	0x0082
	.zero		2


//--------------------- .nv.info                  --------------------------
	.section	.nv.info,"",@"SHT_CUDA_INFO"
	.align	4


	//----- nvinfo : EIATTR_REGCOUNT
	.align		4
        /*0000*/ 	.byte	0x04, 0x2f
        /*0002*/ 	.short	(.L_1 - .L_0)
	.align		4
.L_0:
        /*0004*/ 	.word	index@(_Z15naiveGemmKernelPPKfS1_PPfiii)
        /*0008*/ 	.word	0x00000020


	//----- nvinfo : EIATTR_FRAME_SIZE
	.align		4
.L_1:
        /*000c*/ 	.byte	0x04, 0x11
        /*000e*/ 	.short	(.L_3 - .L_2)
	.align		4
.L_2:
        /*0010*/ 	.word	index@(_Z15naiveGemmKernelPPKfS1_PPfiii)
        /*0014*/ 	.word	0x00000000


	//----- nvinfo : EIATTR_REGCOUNT
	.align		4
.L_3:
        /*0018*/ 	.byte	0x04, 0x2f
        /*001a*/ 	.short	(.L_5 - .L_4)
	.align		4
.L_4:
        /*001c*/ 	.word	index@(_Z19optimizedGemmKernelPPKfS1_PPfiii)
        /*0020*/ 	.word	0x00000020


	//----- nvinfo : EIATTR_FRAME_SIZE
	.align		4
.L_5:
        /*0024*/ 	.byte	0x04, 0x11
        /*0026*/ 	.short	(.L_7 - .L_6)
	.align		4
.L_6:
        /*0028*/ 	.word	index@(_Z19optimizedGemmKernelPPKfS1_PPfiii)
        /*002c*/ 	.word	0x00000000


	//----- nvinfo : EIATTR_MIN_STACK_SIZE
	.align		4
.L_7:
        /*0030*/ 	.byte	0x04, 0x12
        /*0032*/ 	.short	(.L_9 - .L_8)
	.align		4
.L_8:
        /*0034*/ 	.word	index@(_Z19optimizedGemmKernelPPKfS1_PPfiii)
        /*0038*/ 	.word	0x00000000


	//----- nvinfo : EIATTR_MIN_STACK_SIZE
	.align		4
.L_9:
        /*003c*/ 	.byte	0x04, 0x12
        /*003e*/ 	.short	(.L_11 - .L_10)
	.align		4
.L_10:
        /*0040*/ 	.word	index@(_Z15naiveGemmKernelPPKfS1_PPfiii)
        /*0044*/ 	.word	0x00000000
.L_11:


//--------------------- .nv.compat                --------------------------
	.section	.nv.compat,"",@"SHT_CUDA_COMPAT_INFO"
	.align	4
        /*0000*/ 	.byte	0x02, 0x09, 0x00, 0x00, 0x02, 0x02, 0x01, 0x00, 0x02, 0x05, 0x05, 0x00, 0x03, 0x07, 0x01, 0x01
        /*0010*/ 	.byte	0x02, 0x03, 0x00, 0x00, 0x02, 0x06, 0x01, 0x00, 0x04, 0x0b, 0x08, 0x00, 0x09, 0x00, 0x00, 0x00
        /*0020*/ 	.byte	0x00, 0x00, 0x00, 0x00


//--------------------- .nv.info._Z19optimizedGemmKernelPPKfS1_PPfiii --------------------------
	.section	.nv.info._Z19optimizedGemmKernelPPKfS1_PPfiii,"",@"SHT_CUDA_INFO"
	.sectionflags	@""
	.align	4


	//----- nvinfo : EIATTR_CUDA_API_VERSION
	.align		4
        /*0000*/ 	.byte	0x04, 0x37
        /*0002*/ 	.short	(.L_13 - .L_12)
.L_12:
        /*0004*/ 	.word	0x00000082


	//----- nvinfo : EIATTR_KPARAM_INFO
	.align		4
.L_13:
        /*0008*/ 	.byte	0x04, 0x17
        /*000a*/ 	.short	(.L_15 - .L_14)
.L_14:
        /*000c*/ 	.word	0x00000000
        /*0010*/ 	.short	0x0005
        /*0012*/ 	.short	0x0020
        /*0014*/ 	.byte	0x00, 0xf0, 0x11, 0x00


	//----- nvinfo : EIATTR_KPARAM_INFO
	.align		4
.L_15:
        /*0018*/ 	.byte	0x04, 0x17
        /*001a*/ 	.short	(.L_17 - .L_16)
.L_16:
        /*001c*/ 	.word	0x00000000
        /*0020*/ 	.short	0x0004
        /*0022*/ 	.short	0x001c
        /*0024*/ 	.byte	0x00, 0xf0, 0x11, 0x00


	//----- nvinfo : EIATTR_KPARAM_INFO
	.align		4
.L_17:
        /*0028*/ 	.byte	0x04, 0x17
        /*002a*/ 	.short	(.L_19 - .L_18)
.L_18:
        /*002c*/ 	.word	0x00000000
        /*0030*/ 	.short	0x0003
        /*0032*/ 	.short	0x0018
        /*0034*/ 	.byte	0x00, 0xf0, 0x11, 0x00


	//----- nvinfo : EIATTR_KPARAM_INFO
	.align		4
.L_19:
        /*0038*/ 	.byte	0x04, 0x17
        /*003a*/ 	.short	(.L_21 - .L_20)
.L_20:
        /*003c*/ 	.word	0x00000000
        /*0040*/ 	.short	0x0002
        /*0042*/ 	.short	0x0010
        /*0044*/ 	.byte	0x00, 0xf5, 0x21, 0x00


	//----- nvinfo : EIATTR_KPARAM_INFO
	.align		4
.L_21:
        /*0048*/ 	.byte	0x04, 0x17
        /*004a*/ 	.short	(.L_23 - .L_22)
.L_22:
        /*004c*/ 	.word	0x00000000
        /*0050*/ 	.short	0x0001
        /*0052*/ 	.short	0x0008
        /*0054*/ 	.byte	0x00, 0xf5, 0x21, 0x00


	//----- nvinfo : EIATTR_KPARAM_INFO
	.align		4
.L_23:
        /*0058*/ 	.byte	0x04, 0x17
        /*005a*/ 	.short	(.L_25 - .L_24)
.L_24:
        /*005c*/ 	.word	0x00000000
        /*0060*/ 	.short	0x0000
        /*0062*/ 	.short	0x0000
        /*0064*/ 	.byte	0x00, 0xf5, 0x21, 0x00


	//----- nvinfo : EIATTR_SPARSE_MMA_MASK
	.align		4
.L_25:
        /*0068*/ 	.byte	0x03, 0x50
        /*006a*/ 	.short	0x0000


	//----- nvinfo : EIATTR_MAXREG_COUNT
	.align		4
        /*006c*/ 	.byte	0x03, 0x1b
        /*006e*/ 	.short	0x00ff


	//----- nvinfo : EIATTR_NUM_BARRIERS
	.align		4
        /*0070*/ 	.byte	0x02, 0x4c
        /*0072*/ 	.byte	0x01
	.zero		1


	//----- nvinfo : EIATTR_MERCURY_ISA_VERSION
	.align		4
        /*0074*/ 	.byte	0x03, 0x5f
        /*0076*/ 	.short	0x0101


	//----- nvinfo : EIATTR_VRC_CTA_INIT_COUNT
	.align		4
        /*0078*/ 	.byte	0x02, 0x4a
	.zero		1
	.zero		1


	//----- nvinfo : EIATTR_EXIT_INSTR_OFFSETS
	.align		4
        /*007c*/ 	.byte	0x04, 0x1c
        /*007e*/ 	.short	(.L_27 - .L_26)


	//   ....[0]....
.L_26:
        /*0080*/ 	.word	0x00000630


	//   ....[1]....
        /*0084*/ 	.word	0x000006a0


	//----- nvinfo : EIATTR_CBANK_PARAM_SIZE
	.align		4
.L_27:
        /*0088*/ 	.byte	0x03, 0x19
        /*008a*/ 	.short	0x0024


	//----- nvinfo : EIATTR_PARAM_CBANK
	.align		4
        /*008c*/ 	.byte	0x04, 0x0a
        /*008e*/ 	.short	(.L_29 - .L_28)
	.align		4
.L_28:
        /*0090*/ 	.word	index@(.nv.constant0._Z19optimizedGemmKernelPPKfS1_PPfiii)
        /*0094*/ 	.short	0x0380
        /*0096*/ 	.short	0x0024


	//----- nvinfo : EIATTR_SW_WAR
	.align		4
.L_29:
        /*0098*/ 	.byte	0x04, 0x36
        /*009a*/ 	.short	(.L_31 - .L_30)
.L_30:
        /*009c*/ 	.word	0x00000008
.L_31:


//--------------------- .nv.info._Z15naiveGemmKernelPPKfS1_PPfiii --------------------------
	.section	.nv.info._Z15naiveGemmKernelPPKfS1_PPfiii,"",@"SHT_CUDA_INFO"
	.sectionflags	@""
	.align	4


	//----- nvinfo : EIATTR_CUDA_API_VERSION
	.align		4
        /*0000*/ 	.byte	0x04, 0x37
        /*0002*/ 	.short	(.L_33 - .L_32)
.L_32:
        /*0004*/ 	.word	0x00000082


	//----- nvinfo : EIATTR_KPARAM_INFO
	.align		4
.L_33:
        /*0008*/ 	.byte	0x04, 0x17
        /*000a*/ 	.short	(.L_35 - .L_34)
.L_34:
        /*000c*/ 	.word	0x00000000
        /*0010*/ 	.short	0x0005
        /*0012*/ 	.short	0x0020
        /*0014*/ 	.byte	0x00, 0xf0, 0x11, 0x00


	//----- nvinfo : EIATTR_KPARAM_INFO
	.align		4
.L_35:
        /*0018*/ 	.byte	0x04, 0x17
        /*001a*/ 	.short	(.L_37 - .L_36)
.L_36:
        /*001c*/ 	.word	0x00000000
        /*0020*/ 	.short	0x0004
        /*0022*/ 	.short	0x001c
        /*0024*/ 	.byte	0x00, 0xf0, 0x11, 0x00


	//----- nvinfo : EIATTR_KPARAM_INFO
	.align		4
.L_37:
        /*0028*/ 	.byte	0x04, 0x17
        /*002a*/ 	.short	(.L_39 - .L_38)
.L_38:
        /*002c*/ 	.word	0x00000000
        /*0030*/ 	.short	0x0003
        /*0032*/ 	.short	0x0018
        /*0034*/ 	.byte	0x00, 0xf0, 0x11, 0x00


	//----- nvinfo : EIATTR_KPARAM_INFO
	.align		4
.L_39:
        /*0038*/ 	.byte	0x04, 0x17
        /*003a*/ 	.short	(.L_41 - .L_40)
.L_40:
        /*003c*/ 	.word	0x00000000
        /*0040*/ 	.short	0x0002
        /*0042*/ 	.short	0x0010
        /*0044*/ 	.byte	0x00, 0xf5, 0x21, 0x00


	//----- nvinfo : EIATTR_KPARAM_INFO
	.align		4
.L_41:
        /*0048*/ 	.byte	0x04, 0x17
        /*004a*/ 	.short	(.L_43 - .L_42)
.L_42:
        /*004c*/ 	.word	0x00000000
        /*0050*/ 	.short	0x0001
        /*0052*/ 	.short	0x0008
        /*0054*/ 	.byte	0x00, 0xf5, 0x21, 0x00


	//----- nvinfo : EIATTR_KPARAM_INFO
	.align		4
.L_43:
        /*0058*/ 	.byte	0x04, 0x17
        /*005a*/ 	.short	(.L_45 - .L_44)
.L_44:
        /*005c*/ 	.word	0x00000000
        /*0060*/ 	.short	0x0000
        /*0062*/ 	.short	0x0000
        /*0064*/ 	.byte	0x00, 0xf5, 0x21, 0x00


	//----- nvinfo : EIATTR_SPARSE_MMA_MASK
	.align		4
.L_45:
        /*0068*/ 	.byte	0x03, 0x50
        /*006a*/ 	.short	0x0000


	//----- nvinfo : EIATTR_MAXREG_COUNT
	.align		4
        /*006c*/ 	.byte	0x03, 0x1b
        /*006e*/ 	.short	0x00ff


	//----- nvinfo : EIATTR_MERCURY_ISA_VERSION
	.align		4
        /*0070*/ 	.byte	0x03, 0x5f
        /*0072*/ 	.short	0x0101


	//----- nvinfo : EIATTR_VRC_CTA_INIT_COUNT
	.align		4
        /*0074*/ 	.byte	0x02, 0x4a
	.zero		1
	.zero		1


	//----- nvinfo : EIATTR_EXIT_INSTR_OFFSETS
	.align		4
        /*0078*/ 	.byte	0x04, 0x1c
        /*007a*/ 	.short	(.L_47 - .L_46)


	//   ....[0]....
.L_46:
        /*007c*/ 	.word	0x000000c0


	//   ....[1]....
        /*0080*/ 	.word	0x000008d0


	//----- nvinfo : EIATTR_CBANK_PARAM_SIZE
	.align		4
.L_47:
        /*0084*/ 	.byte	0x03, 0x19
        /*0086*/ 	.short	0x0024


	//----- nvinfo : EIATTR_PARAM_CBANK
	.align		4
        /*0088*/ 	.byte	0x04, 0x0a
        /*008a*/ 	.short	(.L_49 - .L_48)
	.align		4
.L_48:
        /*008c*/ 	.word	index@(.nv.constant0._Z15naiveGemmKernelPPKfS1_PPfiii)
        /*0090*/ 	.short	0x0380
        /*0092*/ 	.short	0x0024


	//----- nvinfo : EIATTR_SW_WAR
	.align		4
.L_49:
        /*0094*/ 	.byte	0x04, 0x36
        /*0096*/ 	.short	(.L_51 - .L_50)
.L_50:
        /*0098*/ 	.word	0x00000008
.L_51:


//--------------------- .nv.callgraph             --------------------------
	.section	.nv.callgraph,"",@"SHT_CUDA_CALLGRAPH"
	.align	4
	.sectionentsize	8
	.align		4
        /*0000*/ 	.word	0x00000000
	.align		4
        /*0004*/ 	.word	0xffffffff
	.align		4
        /*0008*/ 	.word	0x00000000
	.align		4
        /*000c*/ 	.word	0xfffffffe
	.align		4
        /*0010*/ 	.word	0x00000000
	.align		4
        /*0014*/ 	.word	0xfffffffd
	.align		4
        /*0018*/ 	.word	0x00000000
	.align		4
        /*001c*/ 	.word	0xfffffffc


//--------------------- .text._Z19optimizedGemmKernelPPKfS1_PPfiii --------------------------
	.section	.text._Z19optimizedGemmKernelPPKfS1_PPfiii,"ax",@progbits
	.align	128
        .global         _Z19optimizedGemmKernelPPKfS1_PPfiii
        .type           _Z19optimizedGemmKernelPPKfS1_PPfiii,@function
        .size           _Z19optimizedGemmKernelPPKfS1_PPfiii,(.L_x_8 - _Z19optimizedGemmKernelPPKfS1_PPfiii)
        .other          _Z19optimizedGemmKernelPPKfS1_PPfiii,@"STO_CUDA_ENTRY STV_DEFAULT"
_Z19optimizedGemmKernelPPKfS1_PPfiii:
.text._Z19optimizedGemmKernelPPKfS1_PPfiii:
[----:B------:R-:W-:Y:S01]  /*0000*/  LDC R1, c[0x0][0x37c] ;  /* 0x0000df00ff017b82 */ /* 0x000fe20000000800 */
[----:B------:R-:W0:Y:S01]  /*0010*/  S2R R17, SR_CTAID.Y ;  /* 0x0000000000117919 */ /* 0x000e220000002600 */
[----:B------:R-:W1:Y:S01]  /*0020*/  LDCU UR10, c[0x0][0x3a0] ;  /* 0x00007400ff0a77ac */ /* 0x000e620008000800 */
[----:B------:R-:W-:Y:S01]  /*0030*/  HFMA2 R21, -RZ, RZ, 0, 0 ;  /* 0x00000000ff157431 */ /* 0x000fe200000001ff */
[----:B------:R-:W0:Y:S01]  /*0040*/  S2R R6, SR_TID.Y ;  /* 0x0000000000067919 */ /* 0x000e220000002200 */
[----:B------:R-:W2:Y:S01]  /*0050*/  LDCU.64 UR8, c[0x0][0x358] ;  /* 0x00006b00ff0877ac */ /* 0x000ea20008000a00 */
[----:B------:R-:W3:Y:S01]  /*0060*/  S2R R3, SR_CTAID.X ;  /* 0x0000000000037919 */ /* 0x000ee20000002500 */
[----:B------:R-:W3:Y:S01]  /*0070*/  S2R R7, SR_TID.X ;  /* 0x0000000000077919 */ /* 0x000ee20000002100 */
[----:B------:R-:W4:Y:S01]  /*0080*/  S2R R18, SR_CTAID.Z ;  /* 0x0000000000127919 */ /* 0x000f220000002700 */
[----:B-1----:R-:W-:Y:S01]  /*0090*/  UISETP.GE.AND UP0, UPT, UR10, 0x1, UPT ;  /* 0x000000010a00788c */ /* 0x002fe2000bf06270 */
[----:B0-----:R-:W-:-:S02]  /*00a0*/  LEA R17, R17, R6, 0x4 ;  /* 0x0000000611117211 */ /* 0x001fc400078e20ff */
[----:B---3--:R-:W-:-:S06]  /*00b0*/  LEA R16, R3, R7, 0x4 ;  /* 0x0000000703107211 */ /* 0x008fcc00078e20ff */
[----:B--2-4-:R-:W-:Y:S05]  /*00c0*/  BRA.U !UP0, `(.L_x_0) ;  /* 0x00000005084c7547 */ /* 0x014fea000b800000 */
[----:B------:R-:W0:Y:S01]  /*00d0*/  S2UR UR7, SR_CgaCtaId ;  /* 0x00000000000779c3 */ /* 0x000e220000008800 */
[----:B------:R-:W1:Y:S01]  /*00e0*/  LDCU UR11, c[0x0][0x39c] ;  /* 0x00007380ff0b77ac */ /* 0x000e620008000800 */
[----:B------:R-:W-:Y:S01]  /*00f0*/  MOV R21, RZ ;  /* 0x000000ff00157202 */ /* 0x000fe20000000f00 */
[----:B------:R-:W-:Y:S01]  /*0100*/  UMOV UR5, 0x400 ;  /* 0x0000040000057882 */ /* 0x000fe20000000000 */
[----:B------:R-:W-:-:S04]  /*0110*/  UIADD3 UR4, UPT, UPT, UR10, 0xf, URZ ;  /* 0x0000000f0a047890 */ /* 0x000fc8000fffe0ff */
[----:B------:R-:W2:Y:S01]  /*0120*/  LDC.64 R24, c[0x0][0x380] ;  /* 0x0000e000ff187b82 */ /* 0x000ea20000000a00 */
[----:B------:R-:W-:Y:S02]  /*0130*/  UIADD3 UR6, UPT, UPT, UR5, 0x400, URZ ;  /* 0x0000040005067890 */ /* 0x000fe4000fffe0ff */
[----:B------:R-:W-:Y:S01]  /*0140*/  USHF.R.U32.HI UR4, URZ, 0x4, UR4 ;  /* 0x00000004ff047899 */ /* 0x000fe20008011604 */
[----:B------:R-:W3:Y:S04]  /*0150*/  LDCU UR13, c[0x0][0x3a0] ;  /* 0x00007400ff0d77ac */ /* 0x000ee80008000800 */
[----:B------:R-:W4:Y:S01]  /*0160*/  LDC.64 R22, c[0x0][0x388] ;  /* 0x0000e200ff167b82 */ /* 0x000f220000000a00 */
[----:B------:R-:W2:Y:S01]  /*0170*/  LDCU UR12, c[0x0][0x398] ;  /* 0x00007300ff0c77ac */ /* 0x000ea20008000800 */
[----:B-1----:R-:W-:Y:S01]  /*0180*/  IMAD R4, R6, UR11, R7 ;  /* 0x0000000b06047c24 */ /* 0x002fe2000f8e0207 */
[----:B------:R-:W-:-:S05]  /*0190*/  UIADD3 UR4, UPT, UPT, -UR4, URZ, URZ ;  /* 0x000000ff04047290 */ /* 0x000fca000fffe1ff */
[----:B------:R-:W1:Y:S01]  /*01a0*/  LDC R5, c[0x0][0x39c] ;  /* 0x0000e700ff057b82 */ /* 0x000e620000000800 */
[----:B0-----:R-:W-:Y:S01]  /*01b0*/  ULEA UR5, UR7, UR5, 0x18 ;  /* 0x0000000507057291 */ /* 0x001fe2000f8ec0ff */
[----:B------:R-:W-:Y:S01]  /*01c0*/  LEA R4, R3, R4, 0x4 ;  /* 0x0000000403047211 */ /* 0x000fe200078e20ff */
[----:B------:R-:W-:Y:S01]  /*01d0*/  ULEA UR6, UR7, UR6, 0x18 ;  /* 0x0000000607067291 */ /* 0x000fe2000f8ec0ff */
[----:B------:R-:W-:-:S03]  /*01e0*/  IMAD R3, R17, UR10, R7 ;  /* 0x0000000a11037c24 */ /* 0x000fc6000f8e0207 */
[----:B------:R-:W-:Y:S01]  /*01f0*/  LEA R2, R6, UR5, 0x6 ;  /* 0x0000000506027c11 */ /* 0x000fe2000f8e30ff */
[----:B--2---:R-:W-:Y:S01]  /*0200*/  IMAD.WIDE.U32 R24, R18, 0x8, R24 ;  /* 0x0000000812187825 */ /* 0x004fe200078e0018 */
[C---:B------:R-:W-:Y:S02]  /*0210*/  LEA R0, R7.reuse, UR6, 0x2 ;  /* 0x0000000607007c11 */ /* 0x040fe4000f8e10ff */
[----:B------:R-:W-:Y:S02]  /*0220*/  LEA R19, R7, R2, 0x2 ;  /* 0x0000000207137211 */ /* 0x000fe400078e10ff */
[----:B------:R-:W-:Y:S01]  /*0230*/  LEA R20, R6, R0, 0x6 ;  /* 0x0000000006147211 */ /* 0x000fe200078e30ff */
[----:B---34-:R-:W-:-:S07]  /*0240*/  IMAD.WIDE.U32 R22, R18, 0x8, R22 ;  /* 0x0000000812167825 */ /* 0x018fce00078e0016 */
.L_x_1:
[----:B------:R-:W-:Y:S02]  /*0250*/  ISETP.GE.AND P1, PT, R7, UR13, PT ;  /* 0x0000000d07007c0c */ /* 0x000fe4000bf26270 */
[----:B------:R-:W-:Y:S02]  /*0260*/  ISETP.GE.AND P0, PT, R6, UR13, PT ;  /* 0x0000000d06007c0c */ /* 0x000fe4000bf06270 */
[----:B------:R-:W-:Y:S02]  /*0270*/  ISETP.GE.OR P1, PT, R17, UR12, P1 ;  /* 0x0000000c11007c0c */ /* 0x000fe40008f26670 */
[----:B-1----:R-:W-:-:S11]  /*0280*/  ISETP.GE.OR P0, PT, R16, R5, P0 ;  /* 0x000000051000720c */ /* 0x002fd60000706670 */
[----:B------:R-:W2:Y:S04]  /*0290*/  @!P1 LDG.E.64 R10, desc[UR8][R24.64] ;  /* 0x00000008180a9981 */ /* 0x000ea8000c1e1b00 */
[----:B------:R-:W3:Y:S01]  /*02a0*/  @!P0 LDG.E.64 R8, desc[UR8][R22.64] ;  /* 0x0000000816088981 */ /* 0x000ee2000c1e1b00 */
[----:B------:R-:W-:Y:S01]  /*02b0*/  HFMA2 R27, -RZ, RZ, 0, 0 ;  /* 0x00000000ff1b7431 */ /* 0x000fe200000001ff */
[----:B------:R-:W-:Y:S01]  /*02c0*/  MOV R28, RZ ;  /* 0x000000ff001c7202 */ /* 0x000fe20000000f00 */
[----:B--2---:R-:W-:-:S04]  /*02d0*/  @!P1 IMAD.WIDE R10, R3, 0x4, R10 ;  /* 0x00000004030a9825 */ /* 0x004fc800078e020a */
[----:B---3--:R-:W-:Y:S01]  /*02e0*/  @!P0 IMAD.WIDE R8, R4, 0x4, R8 ;  /* 0x0000000404088825 */ /* 0x008fe200078e0208 */
[----:B------:R-:W2:Y:S04]  /*02f0*/  @!P1 LDG.E R28, desc[UR8][R10.64] ;  /* 0x000000080a1c9981 */ /* 0x000ea8000c1e1900 */
[----:B------:R-:W3:Y:S01]  /*0300*/  @!P0 LDG.E R27, desc[UR8][R8.64] ;  /* 0x00000008081b8981 */ /* 0x000ee2000c1e1900 */
[----:B------:R-:W-:Y:S01]  /*0310*/  UIADD3 UR4, UPT, UPT, UR4, 0x1, URZ ;  /* 0x0000000104047890 */ /* 0x000fe2000fffe0ff */
[----:B------:R-:W-:Y:S02]  /*0320*/  IADD3 R6, PT, PT, R6, 0x10, RZ ;  /* 0x0000001006067810 */ /* 0x000fe40007ffe0ff */
[----:B------:R-:W-:Y:S01]  /*0330*/  IADD3 R7, PT, PT, R7, 0x10, RZ ;  /* 0x0000001007077810 */ /* 0x000fe20007ffe0ff */
[----:B------:R-:W-:Y:S01]  /*0340*/  UISETP.NE.AND UP0, UPT, UR4, URZ, UPT ;  /* 0x000000ff0400728c */ /* 0x000fe2000bf05270 */
[----:B------:R-:W-:-:S02]  /*0350*/  IADD3 R3, PT, PT, R3, 0x10, RZ ;  /* 0x0000001003037810 */ /* 0x000fc40007ffe0ff */
[----:B------:R-:W-:Y:S01]  /*0360*/  LEA R4, R5, R4, 0x4 ;  /* 0x0000000405047211 */ /* 0x000fe200078e20ff */
[----:B--2---:R-:W-:Y:S04]  /*0370*/  STS [R19], R28 ;  /* 0x0000001c13007388 */ /* 0x004fe80000000800 */
[----:B---3--:R-:W-:Y:S01]  /*0380*/  STS [R20], R27 ;  /* 0x0000001b14007388 */ /* 0x008fe20000000800 */
[----:B------:R-:W-:Y:S06]  /*0390*/  BAR.SYNC.DEFER_BLOCKING 0x0 ;  /* 0x0000000000007b1d */ /* 0x000fec0000010000 */
[----:B------:R-:W-:Y:S04]  /*03a0*/  LDS R29, [R0] ;  /* 0x00000000001d7984 */ /* 0x000fe80000000800 */
[----:B------:R-:W0:Y:S04]  /*03b0*/  LDS.128 R12, [R2] ;  /* 0x00000000020c7984 */ /* 0x000e280000000c00 */
[----:B------:R-:W1:Y:S04]  /*03c0*/  LDS R9, [R0+0x40] ;  /* 0x0000400000097984 */ /* 0x000e680000000800 */
[----:B------:R-:W2:Y:S04]  /*03d0*/  LDS R8, [R0+0x80] ;  /* 0x0000800000087984 */ /* 0x000ea80000000800 */
[----:B------:R-:W3:Y:S04]  /*03e0*/  LDS R26, [R0+0xc0] ;  /* 0x0000c000001a7984 */ /* 0x000ee80000000800 */
[----:B------:R-:W-:Y:S01]  /*03f0*/  LDS R27, [R0+0x140] ;  /* 0x00014000001b7984 */ /* 0x000fe20000000800 */
[----:B0-----:R-:W-:-:S03]  /*0400*/  FFMA R12, R12, R29, R21 ;  /* 0x0000001d0c0c7223 */ /* 0x001fc60000000015 */
[----:B------:R-:W-:Y:S01]  /*0410*/  LDS R21, [R0+0x180] ;  /* 0x0001800000157984 */ /* 0x000fe20000000800 */
[----:B-1----:R-:W-:-:S03]  /*0420*/  FFMA R11, R9, R13, R12 ;  /* 0x0000000d090b7223 */ /* 0x002fc6000000000c */
[----:B------:R-:W-:Y:S01]  /*0430*/  LDS R13, [R0+0x100] ;  /* 0x00010000000d7984 */ /* 0x000fe20000000800 */
[----:B--2---:R-:W-:-:S03]  /*0440*/  FFMA R29, R8, R14, R11 ;  /* 0x0000000e081d7223 */ /* 0x004fc6000000000b */
[----:B------:R-:W0:Y:S01]  /*0450*/  LDS.128 R8, [R2+0x10] ;  /* 0x0000100002087984 */ /* 0x000e220000000c00 */
[----:B---3--:R-:W-:-:S03]  /*0460*/  FFMA R15, R26, R15, R29 ;  /* 0x0000000f1a0f7223 */ /* 0x008fc6000000001d */
[----:B------:R-:W1:Y:S01]  /*0470*/  LDS R26, [R0+0x1c0] ;  /* 0x0001c000001a7984 */ /* 0x000e620000000800 */
[----:B0-----:R-:W-:-:S03]  /*0480*/  FFMA R8, R8, R13, R15 ;  /* 0x0000000d08087223 */ /* 0x001fc6000000000f */
[----:B------:R-:W-:Y:S01]  /*0490*/  LDS.128 R12, [R2+0x20] ;  /* 0x00002000020c7984 */ /* 0x000fe20000000c00 */
[----:B------:R-:W-:-:S03]  /*04a0*/  FFMA R8, R27, R9, R8 ;  /* 0x000000091b087223 */ /* 0x000fc60000000008 */
[----:B------:R-:W0:Y:S01]  /*04b0*/  LDS R9, [R0+0x200] ;  /* 0x0002000000097984 */ /* 0x000e220000000800 */
[----:B------:R-:W-:-:S03]  /*04c0*/  FFMA R21, R21, R10, R8 ;  /* 0x0000000a15157223 */ /* 0x000fc60000000008 */
[----:B------:R-:W2:Y:S01]  /*04d0*/  LDS R27, [R0+0x240] ;  /* 0x00024000001b7984 */ /* 0x000ea20000000800 */
[----:B-1----:R-:W-:-:S03]  /*04e0*/  FFMA R11, R26, R11, R21 ;  /* 0x0000000b1a0b7223 */ /* 0x002fc60000000015 */
[----:B------:R-:W1:Y:S04]  /*04f0*/  LDS R21, [R0+0x280] ;  /* 0x0002800000157984 */ /* 0x000e680000000800 */
[----:B------:R-:W3:Y:S01]  /*0500*/  LDS R26, [R0+0x2c0] ;  /* 0x0002c000001a7984 */ /* 0x000ee20000000800 */
[----:B0-----:R-:W-:-:S03]  /*0510*/  FFMA R12, R12, R9, R11 ;  /* 0x000000090c0c7223 */ /* 0x001fc6000000000b */
[----:B------:R-:W-:Y:S01]  /*0520*/  LDS.128 R8, [R2+0x30] ;  /* 0x0000300002087984 */ /* 0x000fe20000000c00 */
[----:B--2---:R-:W-:-:S03]  /*0530*/  FFMA R12, R27, R13, R12 ;  /* 0x0000000d1b0c7223 */ /* 0x004fc6000000000c */
[----:B------:R-:W0:Y:S01]  /*0540*/  LDS R13, [R0+0x300] ;  /* 0x00030000000d7984 */ /* 0x000e220000000800 */
[----:B-1----:R-:W-:-:S03]  /*0550*/  FFMA R21, R21, R14, R12 ;  /* 0x0000000e15157223 */ /* 0x002fc6000000000c */
[----:B------:R-:W1:Y:S01]  /*0560*/  LDS R27, [R0+0x340] ;  /* 0x00034000001b7984 */ /* 0x000e620000000800 */
[----:B---3--:R-:W-:-:S03]  /*0570*/  FFMA R15, R26, R15, R21 ;  /* 0x0000000f1a0f7223 */ /* 0x008fc60000000015 */
[----:B------:R-:W2:Y:S04]  /*0580*/  LDS R12, [R0+0x380] ;  /* 0x00038000000c7984 */ /* 0x000ea80000000800 */
[----:B------:R-:W3:Y:S01]  /*0590*/  LDS R21, [R0+0x3c0] ;  /* 0x0003c00000157984 */ /* 0x000ee20000000800 */
[----:B0-----:R-:W-:-:S04]  /*05a0*/  FFMA R8, R8, R13, R15 ;  /* 0x0000000d08087223 */ /* 0x001fc8000000000f */
[----:B-1----:R-:W-:-:S04]  /*05b0*/  FFMA R9, R27, R9, R8 ;  /* 0x000000091b097223 */ /* 0x002fc80000000008 */
[----:B--2---:R-:W-:-:S04]  /*05c0*/  FFMA R10, R12, R10, R9 ;  /* 0x0000000a0c0a7223 */ /* 0x004fc80000000009 */
[----:B---3--:R-:W-:Y:S01]  /*05d0*/  FFMA R21, R21, R11, R10 ;  /* 0x0000000b15157223 */ /* 0x008fe2000000000a */
[----:B------:R-:W-:Y:S06]  /*05e0*/  BAR.SYNC.DEFER_BLOCKING 0x0 ;  /* 0x0000000000007b1d */ /* 0x000fec0000010000 */
[----:B------:R-:W-:Y:S05]  /*05f0*/  BRA.U UP0, `(.L_x_1) ;  /* 0xfffffffd00147547 */ /* 0x000fea000b83ffff */
.L_x_0:
[----:B------:R-:W0:Y:S02]  /*0600*/  LDCU.64 UR4, c[0x0][0x398] ;  /* 0x00007300ff0477ac */ /* 0x000e240008000a00 */
[----:B0-----:R-:W-:-:S04]  /*0610*/  ISETP.GE.AND P0, PT, R16, UR5, PT ;  /* 0x0000000510007c0c */ /* 0x001fc8000bf06270 */
[----:B------:R-:W-:-:S13]  /*0620*/  ISETP.GE.OR P0, PT, R17, UR4, P0 ;  /* 0x0000000411007c0c */ /* 0x000fda0008706670 */
[----:B------:R-:W-:Y:S05]  /*0630*/  @P0 EXIT ;  /* 0x000000000000094d */ /* 0x000fea0003800000 */
[----:B------:R-:W0:Y:S02]  /*0640*/  LDC.64 R2, c[0x0][0x390] ;  /* 0x0000e400ff027b82 */ /* 0x000e240000000a00 */
[----:B0-----:R-:W-:-:S06]  /*0650*/  IMAD.WIDE.U32 R18, R18, 0x8, R2 ;  /* 0x0000000812127825 */ /* 0x001fcc00078e0002 */
[----:B------:R-:W2:Y:S01]  /*0660*/  LDG.E.64 R18, desc[UR8][R18.64] ;  /* 0x0000000812127981 */ /* 0x000ea2000c1e1b00 */
[----:B------:R-:W-:-:S04]  /*0670*/  IMAD R3, R17, UR5, R16 ;  /* 0x0000000511037c24 */ /* 0x000fc8000f8e0210 */
[----:B--2---:R-:W-:-:S05]  /*0680*/  IMAD.WIDE R2, R3, 0x4, R18 ;  /* 0x0000000403027825 */ /* 0x004fca00078e0212 */
[----:B------:R-:W-:Y:S01]  /*0690*/  STG.E desc[UR8][R2.64], R21 ;  /* 0x0000001502007986 */ /* 0x000fe2000c101908 */
[----:B------:R-:W-:Y:S05]  /*06a0*/  EXIT ;  /* 0x000000000000794d */ /* 0x000fea0003800000 */
.L_x_2:
[----:B------:R-:W-:-:S00]  /*06b0*/  BRA `(.L_x_2) ;  /* 0xfffffffc00fc7947 */ /* 0x000fc0000383ffff */
[----:B------:R-:W-:-:S00]  /*06c0*/  NOP ;  /* 0x0000000000007918 */ /* 0x000fc00000000000 */
        /* <DEDUP_REMOVED lines=11> */
.L_x_8:


//--------------------- .text._Z15naiveGemmKernelPPKfS1_PPfiii --------------------------
	.section	.text._Z15naiveGemmKernelPPKfS1_PPfiii,"ax",@progbits
	.align	128
        .global         _Z15naiveGemmKernelPPKfS1_PPfiii
        .type           _Z15naiveGemmKernelPPKfS1_PPfiii,@function
        .size           _Z15naiveGemmKernelPPKfS1_PPfiii,(.L_x_9 - _Z15naiveGemmKernelPPKfS1_PPfiii)
        .other          _Z15naiveGemmKernelPPKfS1_PPfiii,@"STO_CUDA_ENTRY STV_DEFAULT"
_Z15naiveGemmKernelPPKfS1_PPfiii:
.text._Z15naiveGemmKernelPPKfS1_PPfiii:
[----:B------:R-:W-:Y:S01]  /*0000*/  LDC R1, c[0x0][0x37c] ;  /* 0x0000df00ff017b82 */ /* 0x000fe20000000800 */
[----:B------:R-:W0:Y:S07]  /*0010*/  S2R R7, SR_TID.X ;  /* 0x0000000000077919 */ /* 0x000e2e0000002100 */
[----:B------:R-:W1:Y:S01]  /*0020*/  LDC R16, c[0x0][0x364] ;  /* 0x0000d900ff107b82 */ /* 0x000e620000000800 */
[----:B------:R-:W1:Y:S07]  /*0030*/  S2R R5, SR_TID.Y ;  /* 0x0000000000057919 */ /* 0x000e6e0000002200 */
[----:B------:R-:W0:Y:S08]  /*0040*/  S2UR UR5, SR_CTAID.X ;  /* 0x00000000000579c3 */ /* 0x000e300000002500 */
[----:B------:R-:W0:Y:S08]  /*0050*/  LDC R18, c[0x0][0x360] ;  /* 0x0000d800ff127b82 */ /* 0x000e300000000800 */
[----:B------:R-:W1:Y:S08]  /*0060*/  S2UR UR4, SR_CTAID.Y ;  /* 0x00000000000479c3 */ /* 0x000e700000002600 */
[----:B------:R-:W2:Y:S01]  /*0070*/  LDC.64 R2, c[0x0][0x398] ;  /* 0x0000e600ff027b82 */ /* 0x000ea20000000a00 */
[----:B0-----:R-:W-:-:S02]  /*0080*/  IMAD R18, R18, UR5, R7 ;  /* 0x0000000512127c24 */ /* 0x001fc4000f8e0207 */
[----:B-1----:R-:W-:-:S03]  /*0090*/  IMAD R16, R16, UR4, R5 ;  /* 0x0000000410107c24 */ /* 0x002fc6000f8e0205 */
[----:B--2---:R-:W-:-:S04]  /*00a0*/  ISETP.GE.AND P0, PT, R18, R3, PT ;  /* 0x000000031200720c */ /* 0x004fc80003f06270 */
[----:B------:R-:W-:-:S13]  /*00b0*/  ISETP.GE.OR P0, PT, R16, R2, P0 ;  /* 0x000000021000720c */ /* 0x000fda0000706670 */
[----:B------:R-:W-:Y:S05]  /*00c0*/  @P0 EXIT ;  /* 0x000000000000094d */ /* 0x000fea0003800000 */
[----:B------:R-:W0:Y:S01]  /*00d0*/  LDC R17, c[0x0][0x3a0] ;  /* 0x0000e800ff117b82 */ /* 0x000e220000000800 */
[----:B------:R-:W1:Y:S01]  /*00e0*/  S2R R2, SR_CTAID.Z ;  /* 0x0000000000027919 */ /* 0x000e620000002700 */
[----:B------:R-:W2:Y:S01]  /*00f0*/  LDCU.64 UR4, c[0x0][0x358] ;  /* 0x00006b00ff0477ac */ /* 0x000ea20008000a00 */
[----:B------:R-:W-:Y:S01]  /*0100*/  HFMA2 R0, -RZ, RZ, 0, 0 ;  /* 0x00000000ff007431 */ /* 0x000fe200000001ff */
[----:B0-----:R-:W-:-:S13]  /*0110*/  ISETP.GE.AND P0, PT, R17, 0x1, PT ;  /* 0x000000011100780c */ /* 0x001fda0003f06270 */
[----:B-12---:R-:W-:Y:S05]  /*0120*/  @!P0 BRA `(.L_x_3) ;  /* 0x0000000400d08947 */ /* 0x006fea0003800000 */
[----:B------:R-:W0:Y:S08]  /*0130*/  LDC.64 R4, c[0x0][0x380] ;  /* 0x0000e000ff047b82 */ /* 0x000e300000000a00 */
[----:B------:R-:W1:Y:S01]  /*0140*/  LDC.64 R6, c[0x0][0x388] ;  /* 0x0000e200ff067b82 */ /* 0x000e620000000a00 */
[C---:B------:R-:W-:Y:S02]  /*0150*/  ISETP.GE.U32.AND P1, PT, R17.reuse, 0x8, PT ;  /* 0x000000081100780c */ /* 0x040fe40003f26070 */
[----:B------:R-:W-:Y:S01]  /*0160*/  LOP3.LUT R24, R17, 0x7, RZ, 0xc0, !PT ;  /* 0x0000000711187812 */ /* 0x000fe200078ec0ff */
[----:B------:R-:W-:Y:S01]  /*0170*/  IMAD R25, R16, R17, RZ ;  /* 0x0000001110197224 */ /* 0x000fe200078e02ff */
[----:B------:R-:W-:-:S02]  /*0180*/  MOV R0, RZ ;  /* 0x000000ff00007202 */ /* 0x000fc40000000f00 */
[----:B------:R-:W-:Y:S01]  /*0190*/  ISETP.NE.AND P0, PT, R24, RZ, PT ;  /* 0x000000ff1800720c */ /* 0x000fe20003f05270 */
[----:B0-----:R-:W-:Y:S01]  /*01a0*/  IMAD.WIDE.U32 R4, R2, 0x8, R4 ;  /* 0x0000000802047825 */ /* 0x001fe200078e0004 */
[----:B------:R-:W-:-:S05]  /*01b0*/  MOV R26, RZ ;  /* 0x000000ff001a7202 */ /* 0x000fca0000000f00 */
[----:B------:R-:W5:Y:S01]  /*01c0*/  LDG.E.64 R4, desc[UR4][R4.64] ;  /* 0x0000000404047981 */ /* 0x000f62000c1e1b00 */
[----:B-1----:R-:W-:-:S06]  /*01d0*/  IMAD.WIDE.U32 R6, R2, 0x8, R6 ;  /* 0x0000000802067825 */ /* 0x002fcc00078e0006 */
[----:B------:R-:W5:Y:S01]  /*01e0*/  LDG.E.64 R6, desc[UR4][R6.64] ;  /* 0x0000000406067981 */ /* 0x000f62000c1e1b00 */
[----:B------:R-:W-:Y:S05]  /*01f0*/  @!P1 BRA `(.L_x_4) ;  /* 0x0000000000bc9947 */ /* 0x000fea0003800000 */
[----:B-----5:R-:W-:Y:S01]  /*0200*/  IMAD.WIDE.U32 R8, R25, 0x4, R4 ;  /* 0x0000000419087825 */ /* 0x020fe200078e0004 */
[----:B------:R-:W-:Y:S02]  /*0210*/  LOP3.LUT R26, R17, 0x7ffffff8, RZ, 0xc0, !PT ;  /* 0x7ffffff8111a7812 */ /* 0x000fe400078ec0ff */
[----:B------:R-:W-:Y:S02]  /*0220*/  MOV R0, RZ ;  /* 0x000000ff00007202 */ /* 0x000fe40000000f00 */
[----:B------:R-:W-:Y:S02]  /*0230*/  IADD3 R14, P1, PT, R8, 0x10, RZ ;  /* 0x00000010080e7810 */ /* 0x000fe40007f3e0ff */
[----:B------:R-:W-:Y:S02]  /*0240*/  MOV R19, R18 ;  /* 0x0000001200137202 */ /* 0x000fe40000000f00 */
[----:B------:R-:W-:Y:S02]  /*0250*/  IADD3.X R15, PT, PT, RZ, R9, RZ, P1, !PT ;  /* 0x00000009ff0f7210 */ /* 0x000fe40000ffe4ff */
[----:B------:R-:W-:-:S07]  /*0260*/  IADD3 R27, PT, PT, -R26, RZ, RZ ;  /* 0x000000ff1a1b7210 */ /* 0x000fce0007ffe1ff */
.L_x_5:
[----:B------:R-:W-:Y:S01]  /*0270*/  IMAD.WIDE R12, R19, 0x4, R6 ;  /* 0x00000004130c7825 */ /* 0x000fe200078e0206 */
[----:B------:R-:W-:Y:S02]  /*0280*/  MOV R8, R14 ;  /* 0x0000000e00087202 */ /* 0x000fe40000000f00 */
[----:B------:R-:W-:Y:S02]  /*0290*/  MOV R9, R15 ;  /* 0x0000000f00097202 */ /* 0x000fe40000000f00 */
[----:B------:R0:W2:Y:S04]  /*02a0*/  LDG.E R14, desc[UR4][R12.64] ;  /* 0x000000040c0e7981 */ /* 0x0000a8000c1e1900 */
[----:B------:R-:W2:Y:S01]  /*02b0*/  LDG.E R23, desc[UR4][R8.64+-0x10] ;  /* 0xfffff00408177981 */ /* 0x000ea2000c1e1900 */
[----:B------:R-:W-:-:S03]  /*02c0*/  IMAD.WIDE R10, R3, 0x4, R12 ;  /* 0x00000004030a7825 */ /* 0x000fc600078e020c */
[----:B------:R-:W3:Y:S01]  /*02d0*/  LDG.E R15, desc[UR4][R8.64+-0xc] ;  /* 0xfffff404080f7981 */ /* 0x000ee2000c1e1900 */
[----:B0-----:R-:W-:-:S03]  /*02e0*/  IMAD.WIDE R12, R3, 0x4, R10 ;  /* 0x00000004030c7825 */ /* 0x001fc600078e020a */
[----:B------:R-:W3:Y:S01]  /*02f0*/  LDG.E R10, desc[UR4][R10.64] ;  /* 0x000000040a0a7981 */ /* 0x000ee2000c1e1900 */
[----:B------:R-:W-:-:S03]  /*0300*/  IMAD.WIDE R20, R3, 0x4, R12 ;  /* 0x0000000403147825 */ /* 0x000fc600078e020c */
[----:B------:R-:W4:Y:S04]  /*0310*/  LDG.E R28, desc[UR4][R12.64] ;  /* 0x000000040c1c7981 */ /* 0x000f28000c1e1900 */
[----:B------:R-:W5:Y:S04]  /*0320*/  LDG.E R29, desc[UR4][R20.64] ;  /* 0x00000004141d7981 */ /* 0x000f68000c1e1900 */
[----:B------:R-:W4:Y:S01]  /*0330*/  LDG.E R11, desc[UR4][R8.64+-0x8] ;  /* 0xfffff804080b7981 */ /* 0x000f22000c1e1900 */
[----:B--2---:R-:W-:-:S03]  /*0340*/  FFMA R14, R23, R14, R0 ;  /* 0x0000000e170e7223 */ /* 0x004fc60000000000 */
[----:B------:R-:W5:Y:S01]  /*0350*/  LDG.E R0, desc[UR4][R8.64+-0x4] ;  /* 0xfffffc0408007981 */ /* 0x000f62000c1e1900 */
[----:B------:R-:W-:-:S03]  /*0360*/  IMAD.WIDE R22, R3, 0x4, R20 ;  /* 0x0000000403167825 */ /* 0x000fc600078e0214 */
[----:B------:R-:W2:Y:S01]  /*0370*/  LDG.E R21, desc[UR4][R8.64+0x8] ;  /* 0x0000080408157981 */ /* 0x000ea2000c1e1900 */
[----:B---3--:R-:W-:Y:S01]  /*0380*/  FFMA R10, R15, R10, R14 ;  /* 0x0000000a0f0a7223 */ /* 0x008fe2000000000e */
[----:B------:R-:W-:Y:S02]  /*0390*/  IMAD.WIDE R14, R3, 0x4, R22 ;  /* 0x00000004030e7825 */ /* 0x000fe400078e0216 */
[----:B------:R-:W3:Y:S02]  /*03a0*/  LDG.E R22, desc[UR4][R22.64] ;  /* 0x0000000416167981 */ /* 0x000ee4000c1e1900 */
[----:B----4-:R-:W-:Y:S01]  /*03b0*/  FFMA R13, R11, R28, R10 ;  /* 0x0000001c0b0d7223 */ /* 0x010fe2000000000a */
[----:B------:R-:W-:Y:S01]  /*03c0*/  IMAD.WIDE R10, R3, 0x4, R14 ;  /* 0x00000004030a7825 */ /* 0x000fe200078e020e */
[----:B------:R-:W3:Y:S04]  /*03d0*/  LDG.E R28, desc[UR4][R8.64] ;  /* 0x00000004081c7981 */ /* 0x000ee8000c1e1900 */
[----:B------:R5:W4:Y:S04]  /*03e0*/  LDG.E R14, desc[UR4][R14.64] ;  /* 0x000000040e0e7981 */ /* 0x000b28000c1e1900 */
[----:B------:R-:W2:Y:S01]  /*03f0*/  LDG.E R23, desc[UR4][R8.64+0xc] ;  /* 0x00000c0408177981 */ /* 0x000ea2000c1e1900 */
[----:B-----5:R-:W-:-:S03]  /*0400*/  FFMA R15, R0, R29, R13 ;  /* 0x0000001d000f7223 */ /* 0x020fc6000000000d */
[----:B------:R-:W4:Y:S01]  /*0410*/  LDG.E R29, desc[UR4][R8.64+0x4] ;  /* 0x00000404081d7981 */ /* 0x000f22000c1e1900 */
[----:B------:R-:W-:-:S03]  /*0420*/  IMAD.WIDE R12, R3, 0x4, R10 ;  /* 0x00000004030c7825 */ /* 0x000fc600078e020a */
[----:B------:R-:W2:Y:S04]  /*0430*/  LDG.E R0, desc[UR4][R10.64] ;  /* 0x000000040a007981 */ /* 0x000ea8000c1e1900 */
[----:B------:R-:W5:Y:S01]  /*0440*/  LDG.E R12, desc[UR4][R12.64] ;  /* 0x000000040c0c7981 */ /* 0x000f62000c1e1900 */
[----:B------:R-:W-:-:S04]  /*0450*/  IADD3 R27, PT, PT, R27, 0x8, RZ ;  /* 0x000000081b1b7810 */ /* 0x000fc80007ffe0ff */
[----:B------:R-:W-:Y:S01]  /*0460*/  ISETP.NE.AND P1, PT, R27, RZ, PT ;  /* 0x000000ff1b00720c */ /* 0x000fe20003f25270 */
[----:B---3--:R-:W-:Y:S01]  /*0470*/  FFMA R22, R28, R22, R15 ;  /* 0x000000161c167223 */ /* 0x008fe2000000000f */
[----:B------:R-:W-:-:S03]  /*0480*/  LEA R19, R3, R19, 0x3 ;  /* 0x0000001303137211 */ /* 0x000fc600078e18ff */
[----:B----4-:R-:W-:Y:S01]  /*0490*/  FFMA R22, R29, R14, R22 ;  /* 0x0000000e1d167223 */ /* 0x010fe20000000016 */
[----:B------:R-:W-:-:S03]  /*04a0*/  IADD3 R14, P2, PT, R8, 0x20, RZ ;  /* 0x00000020080e7810 */ /* 0x000fc60007f5e0ff */
[----:B--2---:R-:W-:Y:S01]  /*04b0*/  FFMA R0, R21, R0, R22 ;  /* 0x0000000015007223 */ /* 0x004fe20000000016 */
[----:B------:R-:W-:-:S03]  /*04c0*/  IADD3.X R15, PT, PT, RZ, R9, RZ, P2, !PT ;  /* 0x00000009ff0f7210 */ /* 0x000fc600017fe4ff */
[----:B-----5:R-:W-:Y:S01]  /*04d0*/  FFMA R0, R23, R12, R0 ;  /* 0x0000000c17007223 */ /* 0x020fe20000000000 */
[----:B------:R-:W-:Y:S06]  /*04e0*/  @P1 BRA `(.L_x_5) ;  /* 0xfffffffc00601947 */ /* 0x000fec000383ffff */
.L_x_4:
[----:B------:R-:W-:Y:S05]  /*04f0*/  @!P0 BRA `(.L_x_3) ;  /* 0x0000000000dc8947 */ /* 0x000fea0003800000 */
[----:B------:R-:W-:Y:S02]  /*0500*/  ISETP.GE.U32.AND P1, PT, R24, 0x4, PT ;  /* 0x000000041800780c */ /* 0x000fe40003f26070 */
[----:B------:R-:W-:-:S04]  /*0510*/  LOP3.LUT R19, R17, 0x3, RZ, 0xc0, !PT ;  /* 0x0000000311137812 */ /* 0x000fc800078ec0ff */
[----:B------:R-:W-:-:S07]  /*0520*/  ISETP.NE.AND P0, PT, R19, RZ, PT ;  /* 0x000000ff1300720c */ /* 0x000fce0003f05270 */
[----:B------:R-:W-:Y:S06]  /*0530*/  @!P1 BRA `(.L_x_6) ;  /* 0x0000000000609947 */ /* 0x000fec0003800000 */
[----:B------:R-:W-:Y:S01]  /*0540*/  IMAD R13, R26, R3, R18 ;  /* 0x000000031a0d7224 */ /* 0x000fe200078e0212 */
[CC--:B------:R-:W-:Y:S02]  /*0550*/  IADD3 R15, PT, PT, R25.reuse, R26.reuse, RZ ;  /* 0x0000001a190f7210 */ /* 0x0c0fe40007ffe0ff */
[----:B------:R-:W-:Y:S01]  /*0560*/  IADD3 R9, P1, PT, R25, R26, RZ ;  /* 0x0000001a19097210 */ /* 0x000fe20007f3e0ff */
[----:B-----5:R-:W-:-:S03]  /*0570*/  IMAD.WIDE R12, R13, 0x4, R6 ;  /* 0x000000040d0c7825 */ /* 0x020fc600078e0206 */
[----:B------:R-:W-:Y:S01]  /*0580*/  IADD3.X R20, PT, PT, RZ, RZ, RZ, P1, !PT ;  /* 0x000000ffff147210 */ /* 0x000fe20000ffe4ff */
[----:B------:R-:W-:Y:S01]  /*0590*/  IMAD.WIDE.U32 R14, R15, 0x4, R4 ;  /* 0x000000040f0e7825 */ /* 0x000fe200078e0004 */
[----:B------:R-:W-:-:S03]  /*05a0*/  LEA R8, P1, R9, R4, 0x2 ;  /* 0x0000000409087211 */ /* 0x000fc600078210ff */
[----:B------:R-:W-:Y:S01]  /*05b0*/  IMAD.WIDE R10, R3, 0x4, R12 ;  /* 0x00000004030a7825 */ /* 0x000fe200078e020c */
[----:B------:R-:W-:Y:S01]  /*05c0*/  LEA.HI.X R9, R9, R5, R20, 0x2, P1 ;  /* 0x0000000509097211 */ /* 0x000fe200008f1414 */
[----:B------:R-:W2:Y:S04]  /*05d0*/  LDG.E R15, desc[UR4][R14.64] ;  /* 0x000000040e0f7981 */ /* 0x000ea8000c1e1900 */
[----:B------:R-:W2:Y:S01]  /*05e0*/  LDG.E R12, desc[UR4][R12.64] ;  /* 0x000000040c0c7981 */ /* 0x000ea2000c1e1900 */
[----:B------:R-:W-:-:S03]  /*05f0*/  IMAD.WIDE R20, R3, 0x4, R10 ;  /* 0x0000000403147825 */ /* 0x000fc600078e020a */
[----:B------:R-:W3:Y:S04]  /*0600*/  LDG.E R10, desc[UR4][R10.64] ;  /* 0x000000040a0a7981 */ /* 0x000ee8000c1e1900 */
[----:B------:R-:W3:Y:S01]  /*0610*/  LDG.E R27, desc[UR4][R8.64+0x4] ;  /* 0x00000404081b7981 */ /* 0x000ee2000c1e1900 */
[----:B------:R-:W-:-:S03]  /*0620*/  IMAD.WIDE R22, R3, 0x4, R20 ;  /* 0x0000000403167825 */ /* 0x000fc600078e0214 */
[----:B------:R-:W4:Y:S04]  /*0630*/  LDG.E R24, desc[UR4][R20.64] ;  /* 0x0000000414187981 */ /* 0x000f28000c1e1900 */
[----:B------:R-:W4:Y:S04]  /*0640*/  LDG.E R29, desc[UR4][R8.64+0x8] ;  /* 0x00000804081d7981 */ /* 0x000f28000c1e1900 */
[----:B------:R-:W4:Y:S04]  /*0650*/  LDG.E R28, desc[UR4][R8.64+0xc] ;  /* 0x00000c04081c7981 */ /* 0x000f28000c1e1900 */
[----:B------:R-:W4:Y:S01]  /*0660*/  LDG.E R23, desc[UR4][R22.64] ;  /* 0x0000000416177981 */ /* 0x000f22000c1e1900 */
[----:B------:R-:W-:Y:S01]  /*0670*/  IADD3 R26, PT, PT, R26, 0x4, RZ ;  /* 0x000000041a1a7810 */ /* 0x000fe20007ffe0ff */
[----:B--2---:R-:W-:-:S04]  /*0680*/  FFMA R0, R15, R12, R0 ;  /* 0x0000000c0f007223 */ /* 0x004fc80000000000 */
[----:B---3--:R-:W-:-:S04]  /*0690*/  FFMA R0, R27, R10, R0 ;  /* 0x0000000a1b007223 */ /* 0x008fc80000000000 */
[----:B----4-:R-:W-:-:S04]  /*06a0*/  FFMA R0, R29, R24, R0 ;  /* 0x000000181d007223 */ /* 0x010fc80000000000 */
[----:B------:R-:W-:-:S07]  /*06b0*/  FFMA R0, R28, R23, R0 ;  /* 0x000000171c007223 */ /* 0x000fce0000000000 */
.L_x_6:
[----:B------:R-:W-:Y:S05]  /*06c0*/  @!P0 BRA `(.L_x_3) ;  /* 0x0000000000688947 */ /* 0x000fea0003800000 */
[----:B------:R-:W-:Y:S02]  /*06d0*/  ISETP.NE.AND P1, PT, R19, 0x1, PT ;  /* 0x000000011300780c */ /* 0x000fe40003f25270 */
[----:B------:R-:W-:-:S04]  /*06e0*/  LOP3.LUT R17, R17, 0x1, RZ, 0xc0, !PT ;  /* 0x0000000111117812 */ /* 0x000fc800078ec0ff */
[----:B------:R-:W-:-:S07]  /*06f0*/  ISETP.NE.U32.AND P0, PT, R17, 0x1, PT ;  /* 0x000000011100780c */ /* 0x000fce0003f05070 */
[C---:B------:R-:W-:Y:S01]  /*0700*/  @P1 IMAD R11, R26.reuse, R3, R18 ;  /* 0x000000031a0b1224 */ /* 0x040fe200078e0212 */
[CC--:B------:R-:W-:Y:S02]  /*0710*/  @P1 IADD3 R9, P2, PT, R25.reuse, R26.reuse, RZ ;  /* 0x0000001a19091210 */ /* 0x0c0fe40007f5e0ff */
[----:B------:R-:W-:Y:S01]  /*0720*/  @P1 IADD3 R15, PT, PT, R25, R26, RZ ;  /* 0x0000001a190f1210 */ /* 0x000fe20007ffe0ff */
[----:B-----5:R-:W-:Y:S01]  /*0730*/  @P1 IMAD.WIDE R10, R11, 0x4, R6 ;  /* 0x000000040b0a1825 */ /* 0x020fe200078e0206 */
[----:B------:R-:W-:Y:S02]  /*0740*/  @P1 IADD3.X R17, PT, PT, RZ, RZ, RZ, P2, !PT ;  /* 0x000000ffff111210 */ /* 0x000fe400017fe4ff */
[----:B------:R-:W-:Y:S01]  /*0750*/  @P1 IADD3 R26, PT, PT, R26, 0x2, RZ ;  /* 0x000000021a1a1810 */ /* 0x000fe20007ffe0ff */
[----:B------:R-:W-:Y:S01]  /*0760*/  @P1 IMAD.WIDE.U32 R14, R15, 0x4, R4 ;  /* 0x000000040f0e1825 */ /* 0x000fe200078e0004 */
[----:B------:R-:W-:Y:S02]  /*0770*/  @P1 LEA R8, P2, R9, R4, 0x2 ;  /* 0x0000000409081211 */ /* 0x000fe400078410ff */
[----:B------:R-:W-:Y:S01]  /*0780*/  @!P0 IADD3 R25, PT, PT, R25, R26, RZ ;  /* 0x0000001a19198210 */ /* 0x000fe20007ffe0ff */
[----:B------:R-:W-:Y:S01]  /*0790*/  @P1 IMAD.WIDE R12, R3, 0x4, R10 ;  /* 0x00000004030c1825 */ /* 0x000fe200078e020a */
[----:B------:R-:W-:Y:S01]  /*07a0*/  @P1 LEA.HI.X R9, R9, R5, R17, 0x2, P2 ;  /* 0x0000000509091211 */ /* 0x000fe200010f1411 */
[----:B------:R-:W2:Y:S02]  /*07b0*/  @P1 LDG.E R15, desc[UR4][R14.64] ;  /* 0x000000040e0f1981 */ /* 0x000ea4000c1e1900 */
[----:B------:R-:W-:-:S02]  /*07c0*/  @!P0 IMAD R17, R26, R3, R18 ;  /* 0x000000031a118224 */ /* 0x000fc400078e0212 */
[----:B------:R-:W2:Y:S01]  /*07d0*/  @P1 LDG.E R10, desc[UR4][R10.64] ;  /* 0x000000040a0a1981 */ /* 0x000ea2000c1e1900 */
[----:B------:R-:W-:-:S03]  /*07e0*/  @!P0 IMAD.WIDE.U32 R4, R25, 0x4, R4 ;  /* 0x0000000419048825 */ /* 0x000fc600078e0004 */
[----:B------:R-:W3:Y:S01]  /*07f0*/  @P1 LDG.E R12, desc[UR4][R12.64] ;  /* 0x000000040c0c1981 */ /* 0x000ee2000c1e1900 */
[----:B------:R-:W-:-:S03]  /*0800*/  @!P0 IMAD.WIDE R6, R17, 0x4, R6 ;  /* 0x0000000411068825 */ /* 0x000fc600078e0206 */
[----:B------:R-:W3:Y:S04]  /*0810*/  @P1 LDG.E R8, desc[UR4][R8.64+0x4] ;  /* 0x0000040408081981 */ /* 0x000ee8000c1e1900 */
[----:B------:R-:W4:Y:S04]  /*0820*/  @!P0 LDG.E R5, desc[UR4][R4.64] ;  /* 0x0000000404058981 */ /* 0x000f28000c1e1900 */
[----:B------:R-:W4:Y:S01]  /*0830*/  @!P0 LDG.E R6, desc[UR4][R6.64] ;  /* 0x0000000406068981 */ /* 0x000f22000c1e1900 */
[----:B--2---:R-:W-:-:S04]  /*0840*/  @P1 FFMA R15, R15, R10, R0 ;  /* 0x0000000a0f0f1223 */ /* 0x004fc80000000000 */
[----:B---3--:R-:W-:-:S04]  /*0850*/  @P1 FFMA R0, R8, R12, R15 ;  /* 0x0000000c08001223 */ /* 0x008fc8000000000f */
[----:B----4-:R-:W-:-:S07]  /*0860*/  @!P0 FFMA R0, R5, R6, R0 ;  /* 0x0000000605008223 */ /* 0x010fce0000000000 */
.L_x_3:
[----:B-----5:R-:W0:Y:S02]  /*0870*/  LDC.64 R4, c[0x0][0x390] ;  /* 0x0000e400ff047b82 */ /* 0x020e240000000a00 */
[----:B0-----:R-:W-:-:S06]  /*0880*/  IMAD.WIDE.U32 R4, R2, 0x8, R4 ;  /* 0x0000000802047825 */ /* 0x001fcc00078e0004 */
[----:B------:R-:W2:Y:S01]  /*0890*/  LDG.E.64 R4, desc[UR4][R4.64] ;  /* 0x0000000404047981 */ /* 0x000ea2000c1e1b00 */
[----:B------:R-:W-:-:S04]  /*08a0*/  IMAD R3, R16, R3, R18 ;  /* 0x0000000310037224 */ /* 0x000fc800078e0212 */
[----:B--2---:R-:W-:-:S05]  /*08b0*/  IMAD.WIDE R2, R3, 0x4, R4 ;  /* 0x0000000403027825 */ /* 0x004fca00078e0204 */
[----:B------:R-:W-:Y:S01]  /*08c0*/  STG.E desc[UR4][R2.64], R0 ;  /* 0x0000000002007986 */ /* 0x000fe2000c101904 */
[----:B------:R-:W-:Y:S05]  /*08d0*/  EXIT ;  /* 0x000000000000794d */ /* 0x000fea0003800000 */
.L_x_7:
        /* <DEDUP_REMOVED lines=10> */
.L_x_9:


//--------------------- .nv.shared._Z19optimizedGemmKernelPPKfS1_PPfiii --------------------------
	.section	.nv.shared._Z19optimizedGemmKernelPPKfS1_PPfiii,"aw",@nobits
	.sectionflags	@""
	.align	4
.nv.shared._Z19optimizedGemmKernelPPKfS1_PPfiii:
	.zero		3072


//--------------------- .nv.shared.reserved.0     --------------------------
	.section	.nv.shared.reserved.0,"aw",@nobits
	.weak		__nv_reservedSMEM_offset_0_alias
	.size		__nv_reservedSMEM_offset_0_alias, 0, 64
	.other		__nv_reservedSMEM_offset_0_alias,@"STO_CUDA_RESERVED_SHARED STV_DEFAULT"
__nv_reservedSMEM_offset_0_alias:
	.zero		0
	.zero		64


//--------------------- .nv.constant0._Z19optimizedGemmKernelPPKfS1_PPfiii --------------------------
	.section	.nv.constant0._Z19optimizedGemmKernelPPKfS1_PPfiii,"a",@progbits
	.sectionflags	@""
	.align	4
.nv.constant0._Z19optimizedGemmKernelPPKfS1_PPfiii:
	.zero		932


//--------------------- .nv.constant0._Z15naiveGemmKernelPPKfS1_PPfiii --------------------------
	.section	.nv.constant0._Z15naiveGemmKernelPPKfS1_PPfiii,"a",@progbits
	.sectionflags	@""
	.align	4
.nv.constant0._Z15naiveGemmKernelPPKfS1_PPfiii:
	.zero		932


//--------------------- SYMBOLS --------------------------

	.type		.nv.reservedSmem.offset0,@object
	.size		.nv.reservedSmem.offset0,0x4
	.type		.nv.reservedSmem.cap,@object
	.size		.nv.reservedSmem.cap,0x4
